	.headerflags	@"EF_CUDA_TEXMODE_UNIFIED EF_CUDA_64BIT_ADDRESS EF_CUDA_ACCELERATORS EF_CUDA_SM90 EF_CUDA_VIRTUAL_SM(EF_CUDA_SM90)"
	.elftype	@"ET_EXEC"


//--------------------- .nv.info                  --------------------------
	.section	.nv.info,"",@"SHT_CUDA_INFO"
	.align	4


	//----- nvinfo : EIATTR_REGCOUNT
	.align		4
        /*0000*/ 	.byte	0x04, 0x2f
        /*0002*/ 	.short	(.L_1 - .L_0)
	.align		4
.L_0:
        /*0004*/ 	.word	index@(triton_poi_fused_addmm_relu_1)
        /*0008*/ 	.word	0x0000000c


	//----- nvinfo : EIATTR_MIN_STACK_SIZE
	.align		4
.L_1:
        /*000c*/ 	.byte	0x04, 0x12
        /*000e*/ 	.short	(.L_3 - .L_2)
	.align		4
.L_2:
        /*0010*/ 	.word	index@(triton_poi_fused_addmm_relu_1)
        /*0014*/ 	.word	0x00000000


	//----- nvinfo : EIATTR_FRAME_SIZE
	.align		4
.L_3:
        /*0018*/ 	.byte	0x04, 0x11
        /*001a*/ 	.short	(.L_5 - .L_4)
	.align		4
.L_4:
        /*001c*/ 	.word	index@(triton_poi_fused_addmm_relu_1)
        /*0020*/ 	.word	0x00000000


	//----- nvinfo : EIATTR_MIN_STACK_SIZE
	.align		4
.L_5:
        /*0024*/ 	.byte	0x04, 0x12
        /*0026*/ 	.short	(.L_7 - .L_6)
	.align		4
.L_6:
        /*0028*/ 	.word	index@(triton_poi_fused_addmm_relu_1)
        /*002c*/ 	.word	0x00000000
.L_7:


//--------------------- .nv.info.triton_poi_fused_addmm_relu_1 --------------------------
	.section	.nv.info.triton_poi_fused_addmm_relu_1,"",@"SHT_CUDA_INFO"
	.sectionflags	@""
	.align	4


	//----- nvinfo : EIATTR_CUDA_API_VERSION
	.align		4
        /*0000*/ 	.byte	0x04, 0x37
        /*0002*/ 	.short	(.L_9 - .L_8)
.L_8:
        /*0004*/ 	.word	0x0000007c


	//----- nvinfo : EIATTR_KPARAM_INFO
	.align		4
.L_9:
        /*0008*/ 	.byte	0x04, 0x17
        /*000a*/ 	.short	(.L_11 - .L_10)
.L_10:
        /*000c*/ 	.word	0x00000000
        /*0010*/ 	.short	0x0002
        /*0012*/ 	.short	0x0010
        /*0014*/ 	.byte	0x00, 0xf0, 0x11, 0x00


	//----- nvinfo : EIATTR_KPARAM_INFO
	.align		4
.L_11:
        /*0018*/ 	.byte	0x04, 0x17
        /*001a*/ 	.short	(.L_13 - .L_12)
.L_12:
        /*001c*/ 	.word	0x00000000
        /*0020*/ 	.short	0x0001
        /*0022*/ 	.short	0x0008
        /*0024*/ 	.byte	0x00, 0xf4, 0x21, 0x00


	//----- nvinfo : EIATTR_KPARAM_INFO
	.align		4
.L_13:
        /*0028*/ 	.byte	0x04, 0x17
        /*002a*/ 	.short	(.L_15 - .L_14)
.L_14:
        /*002c*/ 	.word	0x00000000
        /*0030*/ 	.short	0x0000
        /*0032*/ 	.short	0x0000
        /*0034*/ 	.byte	0x00, 0xf4, 0x21, 0x00


	//----- nvinfo : EIATTR_SPARSE_MMA_MASK
	.align		4
.L_15:
        /*0038*/ 	.byte	0x03, 0x50
        /*003a*/ 	.short	0x0000


	//----- nvinfo : EIATTR_MAXREG_COUNT
	.align		4
        /*003c*/ 	.byte	0x03, 0x1b
        /*003e*/ 	.short	0x00ff


	//----- nvinfo : EIATTR_EXIT_INSTR_OFFSETS
	.align		4
        /*0040*/ 	.byte	0x04, 0x1c
        /*0042*/ 	.short	(.L_17 - .L_16)


	//   ....[0]....
.L_16:
        /*0044*/ 	.word	0x000001b0


	//   ....[1]....
        /*0048*/ 	.word	0x000001d0


	//----- nvinfo : EIATTR_REQNTID
	.align		4
.L_17:
        /*004c*/ 	.byte	0x04, 0x10
        /*004e*/ 	.short	(.L_19 - .L_18)
.L_18:
        /*0050*/ 	.word	0x00000080
        /*0054*/ 	.word	0x00000001
        /*0058*/ 	.word	0x00000001


	//----- nvinfo : EIATTR_CBANK_PARAM_SIZE
	.align		4
.L_19:
        /*005c*/ 	.byte	0x03, 0x19
        /*005e*/ 	.short	0x0014


	//----- nvinfo : EIATTR_PARAM_CBANK
	.align		4
        /*0060*/ 	.byte	0x04, 0x0a
        /*0062*/ 	.short	(.L_21 - .L_20)
	.align		4
.L_20:
        /*0064*/ 	.word	index@(.nv.constant0.triton_poi_fused_addmm_relu_1)
        /*0068*/ 	.short	0x0210
        /*006a*/ 	.short	0x0014


	//----- nvinfo : EIATTR_SW_WAR
	.align		4
.L_21:
        /*006c*/ 	.byte	0x04, 0x36
        /*006e*/ 	.short	(.L_23 - .L_22)
.L_22:
        /*0070*/ 	.word	0x00000008
.L_23:


//--------------------- .nv.callgraph             --------------------------
	.section	.nv.callgraph,"",@"SHT_CUDA_CALLGRAPH"
	.align	4
	.sectionentsize	8
	.align		4
        /*0000*/ 	.word	0x00000000
	.align		4
        /*0004*/ 	.word	0xffffffff
	.align		4
        /*0008*/ 	.word	0x00000000
	.align		4
        /*000c*/ 	.word	0xfffffffe
	.align		4
        /*0010*/ 	.word	0x00000000
	.align		4
        /*0014*/ 	.word	0xfffffffd
	.align		4
        /*0018*/ 	.word	0x00000000
	.align		4
        /*001c*/ 	.word	0xfffffffc


//--------------------- .text.triton_poi_fused_addmm_relu_1 --------------------------
	.section	.text.triton_poi_fused_addmm_relu_1,"ax",@progbits
	.align	128
        .global         triton_poi_fused_addmm_relu_1
        .type           triton_poi_fused_addmm_relu_1,@function
        .size           triton_poi_fused_addmm_relu_1,(.L_x_1 - triton_poi_fused_addmm_relu_1)
        .other          triton_poi_fused_addmm_relu_1,@"STO_CUDA_ENTRY STV_DEFAULT"
triton_poi_fused_addmm_relu_1:
.text.triton_poi_fused_addmm_relu_1:
[----:B------:R-:W0:Y:S02]  /*0000*/  LDC R1, c[0x0][0x28] ;  /* 0x00000a00ff017b82 */ /* 0x000e240000000800 */
[----:B------:R-:W1:Y:S01]  /*0010*/  S2R R0, SR_TID.X ;  /* 0x0000000000007919 */ /* 0x000e620000002100 */
[----:B------:R-:W2:Y:S01]  /*0020*/  LDC.64 R2, c[0x0][0x210] ;  /* 0x00008400ff027b82 */ /* 0x000ea20000000a00 */
[----:B------:R-:W-:Y:S01]  /*0030*/  ULDC.64 UR4, c[0x0][0x208] ;  /* 0x0000820000047ab9 */ /* 0x000fe20000000a00 */
[----:B------:R-:W3:Y:S06]  /*0040*/  S2R R7, SR_CTAID.X ;  /* 0x0000000000077919 */ /* 0x000eec0000002500 */
[----:B------:R-:W4:Y:S01]  /*0050*/  LDC.64 R4, c[0x0][0x218] ;  /* 0x00008600ff047b82 */ /* 0x000f220000000a00 */
[----:B-1----:R-:W-:Y:S01]  /*0060*/  IMAD.SHL.U32 R0, R0, 0x2, RZ ;  /* 0x0000000200007824 */ /* 0x002fe200078e00ff */
[----:B---3--:R-:W-:-:S04]  /*0070*/  SHF.R.S32.HI R6, RZ, 0x17, R7 ;  /* 0x00000017ff067819 */ /* 0x008fc80000011407 */
[----:B------:R-:W-:-:S05]  /*0080*/  LOP3.LUT R0, R0, 0xfe, RZ, 0xc0, !PT ;  /* 0x000000fe00007812 */ /* 0x000fca00078ec0ff */
[----:B------:R-:W-:Y:S01]  /*0090*/  IMAD R7, R7, 0x100, R0 ;  /* 0x0000010007077824 */ /* 0x000fe200078e0200 */
[----:B------:R-:W-:-:S03]  /*00a0*/  SGXT R0, R6, 0x1 ;  /* 0x000000010600781a */ /* 0x000fc60000000200 */
[C---:B--2---:R-:W-:Y:S01]  /*00b0*/  IMAD.WIDE R2, R7.reuse, 0x4, R2 ;  /* 0x0000000407027825 */ /* 0x044fe200078e0202 */
[----:B------:R-:W-:Y:S02]  /*00c0*/  LEA.HI R0, R0, R7, RZ, 0x6 ;  /* 0x0000000700007211 */ /* 0x000fe400078f30ff */
[----:B------:R-:W-:Y:S02]  /*00d0*/  ISETP.GE.AND P2, PT, R7, 0x100, PT ;  /* 0x000001000700780c */ /* 0x000fe40003f46270 */
[----:B------:R-:W-:-:S05]  /*00e0*/  LOP3.LUT R0, R0, 0xffffffc0, RZ, 0xc0, !PT ;  /* 0xffffffc000007812 */ /* 0x000fca00078ec0ff */
[----:B------:R-:W-:Y:S01]  /*00f0*/  IMAD.IADD R9, R7, 0x1, -R0 ;  /* 0x0000000107097824 */ /* 0x000fe200078e0a00 */
[----:B------:R-:W-:-:S03]  /*0100*/  CS2R R6, SRZ ;  /* 0x0000000000067805 */ /* 0x000fc6000001ff00 */
[----:B----4-:R-:W-:Y:S01]  /*0110*/  IMAD.WIDE R4, R9, 0x4, R4 ;  /* 0x0000000409047825 */ /* 0x010fe200078e0204 */
[----:B------:R-:W-:Y:S02]  /*0120*/  CS2R R8, SRZ ;  /* 0x0000000000087805 */ /* 0x000fe4000001ff00 */
[----:B------:R-:W2:Y:S04]  /*0130*/  @!P2 LDG.E.64 R6, desc[UR4][R2.64] ;  /* 0x000000040206a981 */ /* 0x000ea8000c1e1b00 */
[----:B------:R-:W2:Y:S02]  /*0140*/  @!P2 LDG.E.EL.64 R8, desc[UR4][R4.64] ;  /* 0x000000040408a981 */ /* 0x000ea4000c2e1b00 */
[----:B--2---:R-:W-:Y:S01]  /*0150*/  FSETP.GEU.AND P0, PT, R6, -R8, PT ;  /* 0x800000080600720b */ /* 0x004fe20003f0e000 */
[----:B------:R-:W-:Y:S01]  /*0160*/  FADD R6, R8, R6 ;  /* 0x0000000608067221 */ /* 0x000fe20000000000 */
[----:B------:R-:W-:Y:S01]  /*0170*/  FADD R0, R9, R7 ;  /* 0x0000000709007221 */ /* 0x000fe20000000000 */
[----:B------:R-:W-:-:S03]  /*0180*/  FSETP.GEU.AND P1, PT, R7, -R9, PT ;  /* 0x800000090700720b */ /* 0x000fc60003f2e000 */
[----:B------:R-:W-:Y:S02]  /*0190*/  FSEL R6, R6, RZ, P0 ;  /* 0x000000ff06067208 */ /* 0x000fe40000000000 */
[----:B------:R-:W-:Y:S01]  /*01a0*/  FSEL R7, R0, RZ, P1 ;  /* 0x000000ff00077208 */ /* 0x000fe20000800000 */
[----:B------:R-:W-:Y:S07]  /*01b0*/  @P2 EXIT ;  /* 0x000000000000294d */ /* 0x000fee0003800000 */
[----:B------:R-:W-:Y:S01]  /*01c0*/  STG.E.64 desc[UR4][R2.64], R6 ;  /* 0x0000000602007986 */ /* 0x000fe2000c101b04 */
[----:B------:R-:W-:Y:S05]  /*01d0*/  EXIT ;  /* 0x000000000000794d */ /* 0x000fea0003800000 */
.L_x_0:
[----:B------:R-:W-:-:S00]  /*01e0*/  BRA `(.L_x_0) ;  /* 0xfffffffc00fc7947 */ /* 0x000fc0000383ffff */
[----:B------:R-:W-:-:S00]  /*01f0*/  NOP ;  /* 0x0000000000007918 */ /* 0x000fc00000000000 */
        /* <DEDUP_REMOVED lines=8> */
.L_x_1:


//--------------------- .nv.constant0.triton_poi_fused_addmm_relu_1 --------------------------
	.section	.nv.constant0.triton_poi_fused_addmm_relu_1,"a",@progbits
	.sectionflags	@""
	.align	4
.nv.constant0.triton_poi_fused_addmm_relu_1:
	.zero		548
